	.headerflags	@"EF_CUDA_TEXMODE_UNIFIED EF_CUDA_64BIT_ADDRESS EF_CUDA_ACCELERATORS EF_CUDA_SM90 EF_CUDA_VIRTUAL_SM(EF_CUDA_SM90)"
	.elftype	@"ET_EXEC"


//--------------------- .nv.info                  --------------------------
	.section	.nv.info,"",@"SHT_CUDA_INFO"
	.align	4


	//----- nvinfo : EIATTR_REGCOUNT
	.align		4
        /*0000*/ 	.byte	0x04, 0x2f
        /*0002*/ 	.short	(.L_1 - .L_0)
	.align		4
.L_0:
        /*0004*/ 	.word	index@(triton_poi_fused__unsafe_index_add_convolution_10)
        /*0008*/ 	.word	0x00000014


	//----- nvinfo : EIATTR_MIN_STACK_SIZE
	.align		4
.L_1:
        /*000c*/ 	.byte	0x04, 0x12
        /*000e*/ 	.short	(.L_3 - .L_2)
	.align		4
.L_2:
        /*0010*/ 	.word	index@(triton_poi_fused__unsafe_index_add_convolution_10)
        /*0014*/ 	.word	0x00000000


	//----- nvinfo : EIATTR_FRAME_SIZE
	.align		4
.L_3:
        /*0018*/ 	.byte	0x04, 0x11
        /*001a*/ 	.short	(.L_5 - .L_4)
	.align		4
.L_4:
        /*001c*/ 	.word	index@(triton_poi_fused__unsafe_index_add_convolution_10)
        /*0020*/ 	.word	0x00000000


	//----- nvinfo : EIATTR_MIN_STACK_SIZE
	.align		4
.L_5:
        /*0024*/ 	.byte	0x04, 0x12
        /*0026*/ 	.short	(.L_7 - .L_6)
	.align		4
.L_6:
        /*0028*/ 	.word	index@(triton_poi_fused__unsafe_index_add_convolution_10)
        /*002c*/ 	.word	0x00000000
.L_7:


//--------------------- .nv.info.triton_poi_fused__unsafe_index_add_convolution_10 --------------------------
	.section	.nv.info.triton_poi_fused__unsafe_index_add_convolution_10,"",@"SHT_CUDA_INFO"
	.sectionflags	@""
	.align	4


	//----- nvinfo : EIATTR_CUDA_API_VERSION
	.align		4
        /*0000*/ 	.byte	0x04, 0x37
        /*0002*/ 	.short	(.L_9 - .L_8)
.L_8:
        /*0004*/ 	.word	0x0000007c


	//----- nvinfo : EIATTR_KPARAM_INFO
	.align		4
.L_9:
        /*0008*/ 	.byte	0x04, 0x17
        /*000a*/ 	.short	(.L_11 - .L_10)
.L_10:
        /*000c*/ 	.word	0x00000000
        /*0010*/ 	.short	0x0005
        /*0012*/ 	.short	0x0028
        /*0014*/ 	.byte	0x00, 0xf0, 0x11, 0x00


	//----- nvinfo : EIATTR_KPARAM_INFO
	.align		4
.L_11:
        /*0018*/ 	.byte	0x04, 0x17
        /*001a*/ 	.short	(.L_13 - .L_12)
.L_12:
        /*001c*/ 	.word	0x00000000
        /*0020*/ 	.short	0x0004
        /*0022*/ 	.short	0x0020
        /*0024*/ 	.byte	0x00, 0xf4, 0x21, 0x00


	//----- nvinfo : EIATTR_KPARAM_INFO
	.align		4
.L_13:
        /*0028*/ 	.byte	0x04, 0x17
        /*002a*/ 	.short	(.L_15 - .L_14)
.L_14:
        /*002c*/ 	.word	0x00000000
        /*0030*/ 	.short	0x0003
        /*0032*/ 	.short	0x0018
        /*0034*/ 	.byte	0x00, 0xf4, 0x21, 0x00


	//----- nvinfo : EIATTR_KPARAM_INFO
	.align		4
.L_15:
        /*0038*/ 	.byte	0x04, 0x17
        /*003a*/ 	.short	(.L_17 - .L_16)
.L_16:
        /*003c*/ 	.word	0x00000000
        /*0040*/ 	.short	0x0002
        /*0042*/ 	.short	0x0010
        /*0044*/ 	.byte	0x00, 0xf4, 0x21, 0x00


	//----- nvinfo : EIATTR_KPARAM_INFO
	.align		4
.L_17:
        /*0048*/ 	.byte	0x04, 0x17
        /*004a*/ 	.short	(.L_19 - .L_18)
.L_18:
        /*004c*/ 	.word	0x00000000
        /*0050*/ 	.short	0x0001
        /*0052*/ 	.short	0x0008
        /*0054*/ 	.byte	0x00, 0xf4, 0x21, 0x00


	//----- nvinfo : EIATTR_KPARAM_INFO
	.align		4
.L_19:
        /*0058*/ 	.byte	0x04, 0x17
        /*005a*/ 	.short	(.L_21 - .L_20)
.L_20:
        /*005c*/ 	.word	0x00000000
        /*0060*/ 	.short	0x0000
        /*0062*/ 	.short	0x0000
        /*0064*/ 	.byte	0x00, 0xf4, 0x21, 0x00


	//----- nvinfo : EIATTR_SPARSE_MMA_MASK
	.align		4
.L_21:
        /*0068*/ 	.byte	0x03, 0x50
        /*006a*/ 	.short	0x0000


	//----- nvinfo : EIATTR_MAXREG_COUNT
	.align		4
        /*006c*/ 	.byte	0x03, 0x1b
        /*006e*/ 	.short	0x00ff


	//----- nvinfo : EIATTR_EXIT_INSTR_OFFSETS
	.align		4
        /*0070*/ 	.byte	0x04, 0x1c
        /*0072*/ 	.short	(.L_23 - .L_22)


	//   ....[0]....
.L_22:
        /*0074*/ 	.word	0x00000470


	//----- nvinfo : EIATTR_REQNTID
	.align		4
.L_23:
        /*0078*/ 	.byte	0x04, 0x10
        /*007a*/ 	.short	(.L_25 - .L_24)
.L_24:
        /*007c*/ 	.word	0x00000100
        /*0080*/ 	.word	0x00000001
        /*0084*/ 	.word	0x00000001


	//----- nvinfo : EIATTR_CBANK_PARAM_SIZE
	.align		4
.L_25:
        /*0088*/ 	.byte	0x03, 0x19
        /*008a*/ 	.short	0x002c


	//----- nvinfo : EIATTR_PARAM_CBANK
	.align		4
        /*008c*/ 	.byte	0x04, 0x0a
        /*008e*/ 	.short	(.L_27 - .L_26)
	.align		4
.L_26:
        /*0090*/ 	.word	index@(.nv.constant0.triton_poi_fused__unsafe_index_add_convolution_10)
        /*0094*/ 	.short	0x0210
        /*0096*/ 	.short	0x002c


	//----- nvinfo : EIATTR_SW_WAR
	.align		4
.L_27:
        /*0098*/ 	.byte	0x04, 0x36
        /*009a*/ 	.short	(.L_29 - .L_28)
.L_28:
        /*009c*/ 	.word	0x00000008
.L_29:


//--------------------- .nv.callgraph             --------------------------
	.section	.nv.callgraph,"",@"SHT_CUDA_CALLGRAPH"
	.align	4
	.sectionentsize	8
	.align		4
        /*0000*/ 	.word	0x00000000
	.align		4
        /*0004*/ 	.word	0xffffffff
	.align		4
        /*0008*/ 	.word	0x00000000
	.align		4
        /*000c*/ 	.word	0xfffffffe
	.align		4
        /*0010*/ 	.word	0x00000000
	.align		4
        /*0014*/ 	.word	0xfffffffd
	.align		4
        /*0018*/ 	.word	0x00000000
	.align		4
        /*001c*/ 	.word	0xfffffffc


//--------------------- .text.triton_poi_fused__unsafe_index_add_convolution_10 --------------------------
	.section	.text.triton_poi_fused__unsafe_index_add_convolution_10,"ax",@progbits
	.align	128
        .global         triton_poi_fused__unsafe_index_add_convolution_10
        .type           triton_poi_fused__unsafe_index_add_convolution_10,@function
        .size           triton_poi_fused__unsafe_index_add_convolution_10,(.L_x_1 - triton_poi_fused__unsafe_index_add_convolution_10)
        .other          triton_poi_fused__unsafe_index_add_convolution_10,@"STO_CUDA_ENTRY STV_DEFAULT"
triton_poi_fused__unsafe_index_add_convolution_10:
.text.triton_poi_fused__unsafe_index_add_convolution_10:
[----:B------:R-:W-:Y:S01]  /*0000*/  LDC R1, c[0x0][0x28] ;  /* 0x00000a00ff017b82 */ /* 0x000fe20000000800 */
[----:B------:R-:W1:Y:S07]  /*0010*/  S2R R0, SR_TID.X ;  /* 0x0000000000007919 */ /* 0x000e6e0000002100 */
[----:B------:R-:W2:Y:S01]  /*0020*/  LDC.64 R4, c[0x0][0x210] ;  /* 0x00008400ff047b82 */ /* 0x000ea20000000a00 */
[----:B------:R-:W-:Y:S01]  /*0030*/  ULDC.64 UR4, c[0x0][0x208] ;  /* 0x0000820000047ab9 */ /* 0x000fe20000000a00 */
[----:B------:R-:W-:Y:S01]  /*0040*/  ULDC.64 UR8, c[0x0][0x220] ;  /* 0x0000880000087ab9 */ /* 0x000fe20000000a00 */
[----:B------:R-:W3:Y:S01]  /*0050*/  S2R R11, SR_CTAID.X ;  /* 0x00000000000b7919 */ /* 0x000ee20000002500 */
[----:B------:R-:W-:Y:S01]  /*0060*/  ULDC.64 UR6, c[0x0][0x218] ;  /* 0x0000860000067ab9 */ /* 0x000fe20000000a00 */
[----:B-1----:R-:W-:-:S05]  /*0070*/  IMAD.SHL.U32 R0, R0, 0x2, RZ ;  /* 0x0000000200007824 */ /* 0x002fca00078e00ff */
[----:B------:R-:W-:-:S05]  /*0080*/  LOP3.LUT R0, R0, 0x1fe, RZ, 0xc0, !PT ;  /* 0x000001fe00007812 */ /* 0x000fca00078ec0ff */
[----:B---3--:R-:W-:-:S05]  /*0090*/  IMAD R0, R11, 0x200, R0 ;  /* 0x000002000b007824 */ /* 0x008fca00078e0200 */
[----:B------:R-:W-:-:S04]  /*00a0*/  SHF.R.S32.HI R3, RZ, 0x1f, R0 ;  /* 0x0000001fff037819 */ /* 0x000fc80000011400 */
[----:B------:R-:W-:-:S04]  /*00b0*/  LEA.HI R3, R3, R0, RZ, 0x7 ;  /* 0x0000000003037211 */ /* 0x000fc800078f38ff */
[----:B------:R-:W-:Y:S02]  /*00c0*/  SHF.R.S32.HI R2, RZ, 0x7, R3 ;  /* 0x00000007ff027819 */ /* 0x000fe40000011403 */
[----:B------:R-:W-:Y:S02]  /*00d0*/  LOP3.LUT R3, R3, 0xffffff80, RZ, 0xc0, !PT ;  /* 0xffffff8003037812 */ /* 0x000fe400078ec0ff */
[----:B------:R-:W-:-:S04]  /*00e0*/  LEA.HI R6, R2, R2, RZ, 0x7 ;  /* 0x0000000202067211 */ /* 0x000fc800078f38ff */
[----:B------:R-:W-:-:S05]  /*00f0*/  LOP3.LUT R7, R6, 0xffffff80, RZ, 0xc0, !PT ;  /* 0xffffff8006077812 */ /* 0x000fca00078ec0ff */
[----:B------:R-:W-:-:S04]  /*0100*/  IMAD.IADD R7, R2, 0x1, -R7 ;  /* 0x0000000102077824 */ /* 0x000fc800078e0a07 */
[----:B--2---:R-:W-:-:S04]  /*0110*/  IMAD.WIDE R8, R7, 0x8, R4 ;  /* 0x0000000807087825 */ /* 0x004fc800078e0204 */
[----:B------:R-:W-:Y:S02]  /*0120*/  IMAD.IADD R3, R0, 0x1, -R3 ;  /* 0x0000000100037824 */ /* 0x000fe400078e0a03 */
[----:B------:R-:W2:Y:S02]  /*0130*/  LDG.E.EL.64 R8, desc[UR4][R8.64] ;  /* 0x0000000408087981 */ /* 0x000ea4000c2e1b00 */
[----:B------:R-:W-:-:S06]  /*0140*/  IMAD.WIDE R4, R3, 0x8, R4 ;  /* 0x0000000803047825 */ /* 0x000fcc00078e0204 */
[----:B------:R-:W3:Y:S01]  /*0150*/  LDG.E.EL.128 R4, desc[UR4][R4.64] ;  /* 0x0000000404047981 */ /* 0x000ee2000c2e1d00 */
[----:B------:R-:W-:-:S04]  /*0160*/  SHF.R.S32.HI R3, RZ, 0x16, R11 ;  /* 0x00000016ff037819 */ /* 0x000fc8000001140b */
[----:B------:R-:W-:-:S04]  /*0170*/  SGXT R3, R3, 0x1 ;  /* 0x000000010303781a */ /* 0x000fc80000000200 */
[----:B------:R-:W-:-:S04]  /*0180*/  LEA.HI R3, R3, R0, RZ, 0xe ;  /* 0x0000000003037211 */ /* 0x000fc800078f70ff */
[----:B------:R-:W-:Y:S02]  /*0190*/  SHF.R.S32.HI R10, RZ, 0xe, R3 ;  /* 0x0000000eff0a7819 */ /* 0x000fe40000011403 */
[----:B------:R-:W1:Y:S01]  /*01a0*/  LDC.64 R2, c[0x0][0x228] ;  /* 0x00008a00ff027b82 */ /* 0x000e620000000a00 */
[----:B--2---:R-:W-:-:S04]  /*01b0*/  SHF.R.U32.HI R15, RZ, 0x19, R9 ;  /* 0x00000019ff0f7819 */ /* 0x004fc80000011609 */
[----:B------:R-:W-:-:S04]  /*01c0*/  LOP3.LUT R15, R15, 0x40, RZ, 0xc0, !PT ;  /* 0x000000400f0f7812 */ /* 0x000fc800078ec0ff */
[----:B------:R-:W-:Y:S01]  /*01d0*/  IADD3 R15, P0, R8, R15, RZ ;  /* 0x0000000f080f7210 */ /* 0x000fe20007f1e0ff */
[C---:B------:R-:W-:Y:S01]  /*01e0*/  IMAD.SHL.U32 R8, R10.reuse, 0x1000, RZ ;  /* 0x000010000a087824 */ /* 0x040fe200078e00ff */
[----:B---3--:R-:W-:Y:S02]  /*01f0*/  SHF.R.U32.HI R11, RZ, 0x19, R5 ;  /* 0x00000019ff0b7819 */ /* 0x008fe40000011605 */
[----:B------:R-:W-:Y:S01]  /*0200*/  SHF.R.U32.HI R12, RZ, 0x19, R7 ;  /* 0x00000019ff0c7819 */ /* 0x000fe20000011607 */
[----:B------:R-:W-:Y:S01]  /*0210*/  IMAD.X R14, RZ, RZ, R9, P0 ;  /* 0x000000ffff0e7224 */ /* 0x000fe200000e0609 */
[----:B------:R-:W-:Y:S02]  /*0220*/  SHF.R.S32.HI R9, RZ, 0x1f, R8 ;  /* 0x0000001fff097819 */ /* 0x000fe40000011408 */
[----:B------:R-:W-:Y:S02]  /*0230*/  LEA R13, P0, R15, R8, 0x6 ;  /* 0x000000080f0d7211 */ /* 0x000fe400078030ff */
[----:B------:R-:W-:-:S02]  /*0240*/  LEA.HI R8, R10, R10, RZ, 0x6 ;  /* 0x0000000a0a087211 */ /* 0x000fc400078f30ff */
[----:B------:R-:W-:Y:S02]  /*0250*/  LOP3.LUT R11, R11, 0x40, RZ, 0xc0, !PT ;  /* 0x000000400b0b7812 */ /* 0x000fe400078ec0ff */
[----:B------:R-:W-:Y:S02]  /*0260*/  LOP3.LUT R12, R12, 0x40, RZ, 0xc0, !PT ;  /* 0x000000400c0c7812 */ /* 0x000fe400078ec0ff */
[----:B------:R-:W-:Y:S02]  /*0270*/  LEA.HI.X R15, R15, R9, R14, 0x6, P0 ;  /* 0x000000090f0f7211 */ /* 0x000fe400000f340e */
[----:B------:R-:W-:Y:S02]  /*0280*/  LOP3.LUT R9, R8, 0xffffffc0, RZ, 0xc0, !PT ;  /* 0xffffffc008097812 */ /* 0x000fe400078ec0ff */
[-C--:B------:R-:W-:Y:S02]  /*0290*/  IADD3 R11, P0, P1, R11, R13.reuse, R4 ;  /* 0x0000000d0b0b7210 */ /* 0x080fe4000791e004 */
[----:B------:R-:W-:Y:S01]  /*02a0*/  IADD3 R4, P2, P3, R12, R13, R6 ;  /* 0x0000000d0c047210 */ /* 0x000fe20007b5e006 */
[----:B------:R-:W-:Y:S01]  /*02b0*/  IMAD.IADD R9, R10, 0x1, -R9 ;  /* 0x000000010a097824 */ /* 0x000fe200078e0a09 */
[-C--:B------:R-:W-:Y:S01]  /*02c0*/  IADD3.X R10, RZ, R15.reuse, R5, P0, P1 ;  /* 0x0000000fff0a7210 */ /* 0x080fe200007e2405 */
[C---:B------:R-:W-:Y:S01]  /*02d0*/  IMAD.SHL.U32 R6, R11.reuse, 0x4, RZ ;  /* 0x000000040b067824 */ /* 0x040fe200078e00ff */
[----:B------:R-:W-:Y:S01]  /*02e0*/  IADD3.X R7, RZ, R15, R7, P2, P3 ;  /* 0x0000000fff077210 */ /* 0x000fe200017e6407 */
[----:B------:R-:W-:Y:S01]  /*02f0*/  IMAD.SHL.U32 R8, R4, 0x4, RZ ;  /* 0x0000000404087824 */ /* 0x000fe200078e00ff */
[----:B------:R-:W-:Y:S01]  /*0300*/  SHF.L.U64.HI R5, R11, 0x2, R10 ;  /* 0x000000020b057819 */ /* 0x000fe2000001020a */
[----:B-1----:R-:W-:Y:S01]  /*0310*/  IMAD.WIDE R2, R9, 0x4, R2 ;  /* 0x0000000409027825 */ /* 0x002fe200078e0202 */
[----:B------:R-:W-:-:S02]  /*0320*/  IADD3 R10, P0, R6, UR8, RZ ;  /* 0x00000008060a7c10 */ /* 0x000fc4000ff1e0ff */
[----:B------:R-:W-:Y:S02]  /*0330*/  SHF.L.U64.HI R4, R4, 0x2, R7 ;  /* 0x0000000204047819 */ /* 0x000fe40000010207 */
[----:B------:R-:W-:Y:S01]  /*0340*/  IADD3 R12, P1, R8, UR8, RZ ;  /* 0x00000008080c7c10 */ /* 0x000fe2000ff3e0ff */
[----:B------:R-:W2:Y:S01]  /*0350*/  LDG.E.EL R2, desc[UR4][R2.64] ;  /* 0x0000000402027981 */ /* 0x000ea2000c2e1900 */
[----:B------:R-:W-:Y:S02]  /*0360*/  IADD3.X R11, R5, UR9, RZ, P0, !PT ;  /* 0x00000009050b7c10 */ /* 0x000fe400087fe4ff */
[----:B------:R-:W-:Y:S02]  /*0370*/  IADD3.X R13, R4, UR9, RZ, P1, !PT ;  /* 0x00000009040d7c10 */ /* 0x000fe40008ffe4ff */
[----:B------:R-:W-:Y:S02]  /*0380*/  IADD3 R6, P0, R6, UR6, RZ ;  /* 0x0000000606067c10 */ /* 0x000fe4000ff1e0ff */
[----:B------:R-:W-:Y:S01]  /*0390*/  IADD3 R8, P1, R8, UR6, RZ ;  /* 0x0000000608087c10 */ /* 0x000fe2000ff3e0ff */
[----:B------:R-:W2:Y:S01]  /*03a0*/  LDG.E.EL R11, desc[UR4][R10.64] ;  /* 0x000000040a0b7981 */ /* 0x000ea2000c2e1900 */
[----:B------:R-:W-:-:S02]  /*03b0*/  IADD3.X R7, R5, UR7, RZ, P0, !PT ;  /* 0x0000000705077c10 */ /* 0x000fc400087fe4ff */
[----:B------:R-:W-:Y:S01]  /*03c0*/  IADD3.X R9, R4, UR7, RZ, P1, !PT ;  /* 0x0000000704097c10 */ /* 0x000fe20008ffe4ff */
[----:B------:R-:W3:Y:S01]  /*03d0*/  LDG.E.EL R13, desc[UR4][R12.64] ;  /* 0x000000040c0d7981 */ /* 0x000ee2000c2e1900 */
[----:B------:R-:W1:Y:S03]  /*03e0*/  LDC.64 R4, c[0x0][0x230] ;  /* 0x00008c00ff047b82 */ /* 0x000e660000000a00 */
[----:B------:R-:W4:Y:S04]  /*03f0*/  LDG.E.EL R6, desc[UR4][R6.64] ;  /* 0x0000000406067981 */ /* 0x000f28000c2e1900 */
[----:B------:R-:W5:Y:S01]  /*0400*/  LDG.E.EL R8, desc[UR4][R8.64] ;  /* 0x0000000408087981 */ /* 0x000f62000c2e1900 */
[----:B-1----:R-:W-:-:S04]  /*0410*/  IMAD.WIDE R4, R0, 0x4, R4 ;  /* 0x0000000400047825 */ /* 0x002fc800078e0204 */
[C---:B--2---:R-:W-:Y:S01]  /*0420*/  FADD R15, R2.reuse, R11 ;  /* 0x0000000b020f7221 */ /* 0x044fe20000000000 */
[----:B---3--:R-:W-:-:S03]  /*0430*/  FADD R17, R2, R13 ;  /* 0x0000000d02117221 */ /* 0x008fc60000000000 */
[----:B----4-:R-:W-:Y:S01]  /*0440*/  FADD R16, R6, R15 ;  /* 0x0000000f06107221 */ /* 0x010fe20000000000 */
[----:B-----5:R-:W-:-:S05]  /*0450*/  FADD R17, R8, R17 ;  /* 0x0000001108117221 */ /* 0x020fca0000000000 */
[----:B------:R-:W-:Y:S01]  /*0460*/  STG.E.64 desc[UR4][R4.64], R16 ;  /* 0x0000001004007986 */ /* 0x000fe2000c101b04 */
[----:B------:R-:W-:Y:S05]  /*0470*/  EXIT ;  /* 0x000000000000794d */ /* 0x000fea0003800000 */
.L_x_0:
[----:B------:R-:W-:-:S00]  /*0480*/  BRA `(.L_x_0) ;  /* 0xfffffffc00fc7947 */ /* 0x000fc0000383ffff */
[----:B------:R-:W-:-:S00]  /*0490*/  NOP ;  /* 0x0000000000007918 */ /* 0x000fc00000000000 */
        /* <DEDUP_REMOVED lines=14> */
.L_x_1:


//--------------------- .nv.constant0.triton_poi_fused__unsafe_index_add_convolution_10 --------------------------
	.section	.nv.constant0.triton_poi_fused__unsafe_index_add_convolution_10,"a",@progbits
	.sectionflags	@""
	.align	4
.nv.constant0.triton_poi_fused__unsafe_index_add_convolution_10:
	.zero		572
